	.headerflags	@"EF_CUDA_TEXMODE_UNIFIED EF_CUDA_64BIT_ADDRESS EF_CUDA_ACCELERATORS EF_CUDA_SM90 EF_CUDA_VIRTUAL_SM(EF_CUDA_SM90)"
	.elftype	@"ET_EXEC"


//--------------------- .nv.info                  --------------------------
	.section	.nv.info,"",@"SHT_CUDA_INFO"
	.align	4


	//----- nvinfo : EIATTR_REGCOUNT
	.align		4
        /*0000*/ 	.byte	0x04, 0x2f
        /*0002*/ 	.short	(.L_1 - .L_0)
	.align		4
.L_0:
        /*0004*/ 	.word	index@(triton_poi_fused__unsafe_index_add_mul_sub_30)
        /*0008*/ 	.word	0x00000019


	//----- nvinfo : EIATTR_MIN_STACK_SIZE
	.align		4
.L_1:
        /*000c*/ 	.byte	0x04, 0x12
        /*000e*/ 	.short	(.L_3 - .L_2)
	.align		4
.L_2:
        /*0010*/ 	.word	index@(triton_poi_fused__unsafe_index_add_mul_sub_30)
        /*0014*/ 	.word	0x00000000


	//----- nvinfo : EIATTR_FRAME_SIZE
	.align		4
.L_3:
        /*0018*/ 	.byte	0x04, 0x11
        /*001a*/ 	.short	(.L_5 - .L_4)
	.align		4
.L_4:
        /*001c*/ 	.word	index@(triton_poi_fused__unsafe_index_add_mul_sub_30)
        /*0020*/ 	.word	0x00000000


	//----- nvinfo : EIATTR_MIN_STACK_SIZE
	.align		4
.L_5:
        /*0024*/ 	.byte	0x04, 0x12
        /*0026*/ 	.short	(.L_7 - .L_6)
	.align		4
.L_6:
        /*0028*/ 	.word	index@(triton_poi_fused__unsafe_index_add_mul_sub_30)
        /*002c*/ 	.word	0x00000000
.L_7:


//--------------------- .nv.info.triton_poi_fused__unsafe_index_add_mul_sub_30 --------------------------
	.section	.nv.info.triton_poi_fused__unsafe_index_add_mul_sub_30,"",@"SHT_CUDA_INFO"
	.sectionflags	@""
	.align	4


	//----- nvinfo : EIATTR_CUDA_API_VERSION
	.align		4
        /*0000*/ 	.byte	0x04, 0x37
        /*0002*/ 	.short	(.L_9 - .L_8)
.L_8:
        /*0004*/ 	.word	0x0000007c


	//----- nvinfo : EIATTR_KPARAM_INFO
	.align		4
.L_9:
        /*0008*/ 	.byte	0x04, 0x17
        /*000a*/ 	.short	(.L_11 - .L_10)
.L_10:
        /*000c*/ 	.word	0x00000000
        /*0010*/ 	.short	0x0006
        /*0012*/ 	.short	0x0030
        /*0014*/ 	.byte	0x00, 0xf0, 0x11, 0x00


	//----- nvinfo : EIATTR_KPARAM_INFO
	.align		4
.L_11:
        /*0018*/ 	.byte	0x04, 0x17
        /*001a*/ 	.short	(.L_13 - .L_12)
.L_12:
        /*001c*/ 	.word	0x00000000
        /*0020*/ 	.short	0x0005
        /*0022*/ 	.short	0x0028
        /*0024*/ 	.byte	0x00, 0xf4, 0x21, 0x00


	//----- nvinfo : EIATTR_KPARAM_INFO
	.align		4
.L_13:
        /*0028*/ 	.byte	0x04, 0x17
        /*002a*/ 	.short	(.L_15 - .L_14)
.L_14:
        /*002c*/ 	.word	0x00000000
        /*0030*/ 	.short	0x0004
        /*0032*/ 	.short	0x0020
        /*0034*/ 	.byte	0x00, 0xf4, 0x21, 0x00


	//----- nvinfo : EIATTR_KPARAM_INFO
	.align		4
.L_15:
        /*0038*/ 	.byte	0x04, 0x17
        /*003a*/ 	.short	(.L_17 - .L_16)
.L_16:
        /*003c*/ 	.word	0x00000000
        /*0040*/ 	.short	0x0003
        /*0042*/ 	.short	0x0018
        /*0044*/ 	.byte	0x00, 0xf4, 0x21, 0x00


	//----- nvinfo : EIATTR_KPARAM_INFO
	.align		4
.L_17:
        /*0048*/ 	.byte	0x04, 0x17
        /*004a*/ 	.short	(.L_19 - .L_18)
.L_18:
        /*004c*/ 	.word	0x00000000
        /*0050*/ 	.short	0x0002
        /*0052*/ 	.short	0x0010
        /*0054*/ 	.byte	0x00, 0xf4, 0x21, 0x00


	//----- nvinfo : EIATTR_KPARAM_INFO
	.align		4
.L_19:
        /*0058*/ 	.byte	0x04, 0x17
        /*005a*/ 	.short	(.L_21 - .L_20)
.L_20:
        /*005c*/ 	.word	0x00000000
        /*0060*/ 	.short	0x0001
        /*0062*/ 	.short	0x0008
        /*0064*/ 	.byte	0x00, 0xf4, 0x21, 0x00


	//----- nvinfo : EIATTR_KPARAM_INFO
	.align		4
.L_21:
        /*0068*/ 	.byte	0x04, 0x17
        /*006a*/ 	.short	(.L_23 - .L_22)
.L_22:
        /*006c*/ 	.word	0x00000000
        /*0070*/ 	.short	0x0000
        /*0072*/ 	.short	0x0000
        /*0074*/ 	.byte	0x00, 0xf4, 0x21, 0x00


	//----- nvinfo : EIATTR_SPARSE_MMA_MASK
	.align		4
.L_23:
        /*0078*/ 	.byte	0x03, 0x50
        /*007a*/ 	.short	0x0000


	//----- nvinfo : EIATTR_MAXREG_COUNT
	.align		4
        /*007c*/ 	.byte	0x03, 0x1b
        /*007e*/ 	.short	0x00ff


	//----- nvinfo : EIATTR_EXIT_INSTR_OFFSETS
	.align		4
        /*0080*/ 	.byte	0x04, 0x1c
        /*0082*/ 	.short	(.L_25 - .L_24)


	//   ....[0]....
.L_24:
        /*0084*/ 	.word	0x000005e0


	//----- nvinfo : EIATTR_REQNTID
	.align		4
.L_25:
        /*0088*/ 	.byte	0x04, 0x10
        /*008a*/ 	.short	(.L_27 - .L_26)
.L_26:
        /*008c*/ 	.word	0x00000080
        /*0090*/ 	.word	0x00000001
        /*0094*/ 	.word	0x00000001


	//----- nvinfo : EIATTR_CBANK_PARAM_SIZE
	.align		4
.L_27:
        /*0098*/ 	.byte	0x03, 0x19
        /*009a*/ 	.short	0x0034


	//----- nvinfo : EIATTR_PARAM_CBANK
	.align		4
        /*009c*/ 	.byte	0x04, 0x0a
        /*009e*/ 	.short	(.L_29 - .L_28)
	.align		4
.L_28:
        /*00a0*/ 	.word	index@(.nv.constant0.triton_poi_fused__unsafe_index_add_mul_sub_30)
        /*00a4*/ 	.short	0x0210
        /*00a6*/ 	.short	0x0034


	//----- nvinfo : EIATTR_SW_WAR
	.align		4
.L_29:
        /*00a8*/ 	.byte	0x04, 0x36
        /*00aa*/ 	.short	(.L_31 - .L_30)
.L_30:
        /*00ac*/ 	.word	0x00000008
.L_31:


//--------------------- .nv.callgraph             --------------------------
	.section	.nv.callgraph,"",@"SHT_CUDA_CALLGRAPH"
	.align	4
	.sectionentsize	8
	.align		4
        /*0000*/ 	.word	0x00000000
	.align		4
        /*0004*/ 	.word	0xffffffff
	.align		4
        /*0008*/ 	.word	0x00000000
	.align		4
        /*000c*/ 	.word	0xfffffffe
	.align		4
        /*0010*/ 	.word	0x00000000
	.align		4
        /*0014*/ 	.word	0xfffffffd
	.align		4
        /*0018*/ 	.word	0x00000000
	.align		4
        /*001c*/ 	.word	0xfffffffc


//--------------------- .text.triton_poi_fused__unsafe_index_add_mul_sub_30 --------------------------
	.section	.text.triton_poi_fused__unsafe_index_add_mul_sub_30,"ax",@progbits
	.align	128
        .global         triton_poi_fused__unsafe_index_add_mul_sub_30
        .type           triton_poi_fused__unsafe_index_add_mul_sub_30,@function
        .size           triton_poi_fused__unsafe_index_add_mul_sub_30,(.L_x_1 - triton_poi_fused__unsafe_index_add_mul_sub_30)
        .other          triton_poi_fused__unsafe_index_add_mul_sub_30,@"STO_CUDA_ENTRY STV_DEFAULT"
triton_poi_fused__unsafe_index_add_mul_sub_30:
.text.triton_poi_fused__unsafe_index_add_mul_sub_30:
[----:B------:R-:W-:Y:S01]  /*0000*/  LDC R1, c[0x0][0x28] ;  /* 0x00000a00ff017b82 */ /* 0x000fe20000000800 */
[----:B------:R-:W1:Y:S07]  /*0010*/  S2R R0, SR_TID.X ;  /* 0x0000000000007919 */ /* 0x000e6e0000002100 */
[----:B------:R-:W2:Y:S01]  /*0020*/  LDC.64 R14, c[0x0][0x210] ;  /* 0x00008400ff0e7b82 */ /* 0x000ea20000000a00 */
[----:B------:R-:W-:Y:S01]  /*0030*/  ULDC.64 UR4, c[0x0][0x208] ;  /* 0x0000820000047ab9 */ /* 0x000fe20000000a00 */
[----:B------:R-:W-:Y:S01]  /*0040*/  ULDC.64 UR6, c[0x0][0x220] ;  /* 0x0000880000067ab9 */ /* 0x000fe20000000a00 */
[----:B------:R-:W3:Y:S05]  /*0050*/  S2R R3, SR_CTAID.X ;  /* 0x0000000000037919 */ /* 0x000eea0000002500 */
[----:B------:R-:W4:Y:S01]  /*0060*/  LDC.64 R6, c[0x0][0x218] ;  /* 0x00008600ff067b82 */ /* 0x000f220000000a00 */
[----:B-1----:R-:W-:-:S05]  /*0070*/  IMAD.SHL.U32 R0, R0, 0x2, RZ ;  /* 0x0000000200007824 */ /* 0x002fca00078e00ff */
[----:B------:R-:W-:-:S05]  /*0080*/  LOP3.LUT R0, R0, 0xfe, RZ, 0xc0, !PT ;  /* 0x000000fe00007812 */ /* 0x000fca00078ec0ff */
[----:B---3--:R-:W-:-:S05]  /*0090*/  IMAD R0, R3, 0x100, R0 ;  /* 0x0000010003007824 */ /* 0x008fca00078e0200 */
[----:B------:R-:W-:-:S04]  /*00a0*/  SHF.R.S32.HI R5, RZ, 0x1f, R0 ;  /* 0x0000001fff057819 */ /* 0x000fc80000011400 */
[----:B------:R-:W-:Y:S02]  /*00b0*/  LEA.HI R2, R5, R0, RZ, 0x3 ;  /* 0x0000000005027211 */ /* 0x000fe400078f18ff */
[----:B------:R-:W1:Y:S02]  /*00c0*/  LDC.64 R4, c[0x0][0x228] ;  /* 0x00008a00ff047b82 */ /* 0x000e640000000a00 */
[----:B------:R-:W-:-:S04]  /*00d0*/  SHF.R.S32.HI R8, RZ, 0x3, R2 ;  /* 0x00000003ff087819 */ /* 0x000fc80000011402 */
[----:B------:R-:W-:-:S04]  /*00e0*/  LEA.HI R9, R8, R8, RZ, 0x3 ;  /* 0x0000000808097211 */ /* 0x000fc800078f18ff */
[----:B------:R-:W-:-:S05]  /*00f0*/  LOP3.LUT R9, R9, 0xfffffff8, RZ, 0xc0, !PT ;  /* 0xfffffff809097812 */ /* 0x000fca00078ec0ff */
[----:B------:R-:W-:-:S04]  /*0100*/  IMAD.IADD R9, R8, 0x1, -R9 ;  /* 0x0000000108097824 */ /* 0x000fc800078e0a09 */
[----:B--2---:R-:W-:Y:S01]  /*0110*/  IMAD.WIDE R14, R9, 0x8, R14 ;  /* 0x00000008090e7825 */ /* 0x004fe200078e020e */
[----:B------:R-:W-:-:S05]  /*0120*/  LOP3.LUT R9, R2, 0xfffffff8, RZ, 0xc0, !PT ;  /* 0xfffffff802097812 */ /* 0x000fca00078ec0ff */
[----:B------:R-:W2:Y:S01]  /*0130*/  LDG.E.EL.64 R14, desc[UR4][R14.64] ;  /* 0x000000040e0e7981 */ /* 0x000ea2000c2e1b00 */
[----:B------:R-:W-:-:S04]  /*0140*/  IMAD.IADD R2, R0, 0x1, -R9 ;  /* 0x0000000100027824 */ /* 0x000fc800078e0a09 */
[----:B----4-:R-:W-:-:S04]  /*0150*/  IMAD.WIDE R6, R2, 0x8, R6 ;  /* 0x0000000802067825 */ /* 0x010fc800078e0206 */
[----:B-1----:R-:W-:Y:S02]  /*0160*/  IMAD.WIDE R8, R2, 0x8, R4 ;  /* 0x0000000802087825 */ /* 0x002fe400078e0204 */
[----:B------:R-:W3:Y:S04]  /*0170*/  LDG.E.EL.128 R4, desc[UR4][R6.64] ;  /* 0x0000000406047981 */ /* 0x000ee8000c2e1d00 */
[----:B------:R-:W4:Y:S01]  /*0180*/  LDG.E.EL.128 R8, desc[UR4][R8.64] ;  /* 0x0000000408087981 */ /* 0x000f22000c2e1d00 */
[----:B------:R-:W-:-:S04]  /*0190*/  SHF.R.S32.HI R3, RZ, 0x17, R3 ;  /* 0x00000017ff037819 */ /* 0x000fc80000011403 */
[----:B------:R-:W-:-:S04]  /*01a0*/  SGXT R3, R3, 0x1 ;  /* 0x000000010303781a */ /* 0x000fc80000000200 */
[CC--:B------:R-:W-:Y:S02]  /*01b0*/  LEA.HI R12, R3.reuse, R0.reuse, RZ, 0x6 ;  /* 0x00000000030c7211 */ /* 0x0c0fe400078f30ff */
[----:B------:R-:W-:Y:S02]  /*01c0*/  LEA.HI R3, R3, R0, RZ, 0xd ;  /* 0x0000000003037211 */ /* 0x000fe400078f68ff */
[----:B------:R-:W-:Y:S02]  /*01d0*/  SHF.R.S32.HI R12, RZ, 0x6, R12 ;  /* 0x00000006ff0c7819 */ /* 0x000fe4000001140c */
[----:B------:R-:W-:Y:S02]  /*01e0*/  LOP3.LUT R3, R3, 0xffffe000, RZ, 0xc0, !PT ;  /* 0xffffe00003037812 */ /* 0x000fe400078ec0ff */
[----:B------:R-:W-:-:S04]  /*01f0*/  LEA.HI R13, R12, R12, RZ, 0x7 ;  /* 0x0000000c0c0d7211 */ /* 0x000fc800078f38ff */
[----:B------:R-:W-:-:S05]  /*0200*/  LOP3.LUT R17, R13, 0xffffff80, RZ, 0xc0, !PT ;  /* 0xffffff800d117812 */ /* 0x000fca00078ec0ff */
[----:B------:R-:W-:Y:S01]  /*0210*/  IMAD.IADD R12, R12, 0x1, -R17 ;  /* 0x000000010c0c7824 */ /* 0x000fe200078e0a11 */
[----:B--2---:R-:W-:-:S04]  /*0220*/  SHF.R.U32.HI R19, RZ, 0x1c, R15 ;  /* 0x0000001cff137819 */ /* 0x004fc8000001160f */
[----:B------:R-:W-:-:S04]  /*0230*/  LOP3.LUT R19, R19, 0x8, RZ, 0xc0, !PT ;  /* 0x0000000813137812 */ /* 0x000fc800078ec0ff */
[----:B------:R-:W-:Y:S02]  /*0240*/  IADD3 R13, P0, R14, R19, RZ ;  /* 0x000000130e0d7210 */ /* 0x000fe40007f1e0ff */
[----:B---3--:R-:W-:-:S03]  /*0250*/  SHF.R.U32.HI R16, RZ, 0x1c, R5 ;  /* 0x0000001cff107819 */ /* 0x008fc60000011605 */
[----:B------:R-:W-:Y:S01]  /*0260*/  IMAD.X R14, RZ, RZ, R15, P0 ;  /* 0x000000ffff0e7224 */ /* 0x000fe200000e060f */
[----:B------:R-:W-:Y:S02]  /*0270*/  SHF.R.U32.HI R21, RZ, 0x1c, R7 ;  /* 0x0000001cff157819 */ /* 0x000fe40000011607 */
[----:B------:R-:W-:Y:S02]  /*0280*/  LOP3.LUT R15, R16, 0x8, RZ, 0xc0, !PT ;  /* 0x00000008100f7812 */ /* 0x000fe400078ec0ff */
[----:B----4-:R-:W-:Y:S02]  /*0290*/  SHF.R.U32.HI R17, RZ, 0x1c, R11 ;  /* 0x0000001cff117819 */ /* 0x010fe4000001160b */
[----:B------:R-:W-:Y:S02]  /*02a0*/  IADD3 R15, P0, R4, R15, RZ ;  /* 0x0000000f040f7210 */ /* 0x000fe40007f1e0ff */
[----:B------:R-:W-:Y:S02]  /*02b0*/  LOP3.LUT R17, R17, 0x8, RZ, 0xc0, !PT ;  /* 0x0000000811117812 */ /* 0x000fe400078ec0ff */
[----:B------:R-:W-:Y:S01]  /*02c0*/  SHF.R.U32.HI R19, RZ, 0x1c, R9 ;  /* 0x0000001cff137819 */ /* 0x000fe20000011609 */
[----:B------:R-:W-:Y:S01]  /*02d0*/  IMAD.X R22, RZ, RZ, R5, P0 ;  /* 0x000000ffff167224 */ /* 0x000fe200000e0605 */
[----:B------:R-:W-:-:S02]  /*02e0*/  LOP3.LUT R21, R21, 0x8, RZ, 0xc0, !PT ;  /* 0x0000000815157812 */ /* 0x000fc400078ec0ff */
[----:B------:R-:W-:Y:S02]  /*02f0*/  IADD3 R10, P0, R10, R17, RZ ;  /* 0x000000110a0a7210 */ /* 0x000fe40007f1e0ff */
[----:B------:R-:W-:Y:S02]  /*0300*/  LOP3.LUT R19, R19, 0x8, RZ, 0xc0, !PT ;  /* 0x0000000813137812 */ /* 0x000fe400078ec0ff */
[----:B------:R-:W-:Y:S01]  /*0310*/  IADD3 R18, P1, R6, R21, RZ ;  /* 0x0000001506127210 */ /* 0x000fe20007f3e0ff */
[----:B------:R-:W-:Y:S01]  /*0320*/  IMAD.X R11, RZ, RZ, R11, P0 ;  /* 0x000000ffff0b7224 */ /* 0x000fe200000e060b */
[----:B------:R-:W-:Y:S02]  /*0330*/  IADD3 R19, P2, R8, R19, RZ ;  /* 0x0000001308137210 */ /* 0x000fe40007f5e0ff */
[----:B------:R-:W-:Y:S01]  /*0340*/  LEA R16, P0, R15, UR6, 0x9 ;  /* 0x000000060f107c11 */ /* 0x000fe2000f8048ff */
[----:B------:R-:W-:Y:S01]  /*0350*/  IMAD.X R7, RZ, RZ, R7, P1 ;  /* 0x000000ffff077224 */ /* 0x000fe200008e0607 */
[----:B------:R-:W-:Y:S01]  /*0360*/  LEA R8, P1, R18, UR6, 0x9 ;  /* 0x0000000612087c11 */ /* 0x000fe2000f8248ff */
[----:B------:R-:W-:Y:S01]  /*0370*/  IMAD.X R20, RZ, RZ, R9, P2 ;  /* 0x000000ffff147224 */ /* 0x000fe200010e0609 */
[----:B------:R-:W-:-:S02]  /*0380*/  LEA R6, P3, R10, UR6, 0x9 ;  /* 0x000000060a067c11 */ /* 0x000fc4000f8648ff */
[----:B------:R-:W-:Y:S02]  /*0390*/  LEA.HI.X R17, R15, UR7, R22, 0x9, P0 ;  /* 0x000000070f117c11 */ /* 0x000fe400080f4c16 */
[----:B------:R-:W-:Y:S02]  /*03a0*/  LEA R4, P2, R19, UR6, 0x9 ;  /* 0x0000000613047c11 */ /* 0x000fe4000f8448ff */
[----:B------:R-:W-:Y:S01]  /*03b0*/  LEA.HI.X R9, R18, UR7, R7, 0x9, P1 ;  /* 0x0000000712097c11 */ /* 0x000fe200088f4c07 */
[----:B------:R-:W-:Y:S01]  /*03c0*/  IMAD.WIDE R16, R12, 0x4, R16 ;  /* 0x000000040c107825 */ /* 0x000fe200078e0210 */
[----:B------:R-:W-:Y:S02]  /*03d0*/  LEA.HI.X R7, R10, UR7, R11, 0x9, P3 ;  /* 0x000000070a077c11 */ /* 0x000fe400098f4c0b */
[C---:B------:R-:W-:Y:S01]  /*03e0*/  SHF.L.U64.HI R14, R13.reuse, 0xc, R14 ;  /* 0x0000000c0d0e7819 */ /* 0x040fe2000001020e */
[----:B------:R-:W1:Y:S01]  /*03f0*/  LDC.64 R10, c[0x0][0x230] ;  /* 0x00008c00ff0a7b82 */ /* 0x000e620000000a00 */
[----:B------:R-:W-:Y:S01]  /*0400*/  IMAD.SHL.U32 R13, R13, 0x1000, RZ ;  /* 0x000010000d0d7824 */ /* 0x000fe200078e00ff */
[----:B------:R-:W-:Y:S01]  /*0410*/  LEA.HI.X R5, R19, UR7, R20, 0x9, P2 ;  /* 0x0000000713057c11 */ /* 0x000fe200090f4c14 */
[----:B------:R-:W-:-:S03]  /*0420*/  IMAD.WIDE R18, R12, 0x4, R8 ;  /* 0x000000040c127825 */ /* 0x000fc600078e0208 */
[----:B------:R-:W-:Y:S01]  /*0430*/  IADD3 R8, P0, R16, R13, RZ ;  /* 0x0000000d10087210 */ /* 0x000fe20007f1e0ff */
[----:B------:R-:W-:-:S04]  /*0440*/  IMAD.WIDE R4, R12, 0x4, R4 ;  /* 0x000000040c047825 */ /* 0x000fc800078e0204 */
[----:B------:R-:W-:Y:S01]  /*0450*/  IMAD.WIDE R6, R12, 0x4, R6 ;  /* 0x000000040c067825 */ /* 0x000fe200078e0206 */
[----:B------:R-:W-:-:S03]  /*0460*/  IADD3 R4, P1, R4, R13, RZ ;  /* 0x0000000d04047210 */ /* 0x000fc60007f3e0ff */
[--C-:B------:R-:W-:Y:S01]  /*0470*/  IMAD.X R9, R17, 0x1, R14.reuse, P0 ;  /* 0x0000000111097824 */ /* 0x100fe200000e060e */
[----:B------:R-:W-:Y:S01]  /*0480*/  IADD3 R12, P0, R18, R13, RZ ;  /* 0x0000000d120c7210 */ /* 0x000fe20007f1e0ff */
[----:B------:R-:W-:Y:S01]  /*0490*/  IMAD.X R5, R5, 0x1, R14, P1 ;  /* 0x0000000105057824 */ /* 0x000fe200008e060e */
[----:B------:R-:W-:Y:S01]  /*04a0*/  IADD3 R6, P2, R6, R13, RZ ;  /* 0x0000000d06067210 */ /* 0x000fe20007f5e0ff */
[----:B------:R-:W-:-:S04]  /*04b0*/  IMAD.WIDE R8, R3, 0x4, R8 ;  /* 0x0000000403087825 */ /* 0x000fc800078e0208 */
[--C-:B------:R-:W-:Y:S02]  /*04c0*/  IMAD.X R13, R19, 0x1, R14.reuse, P0 ;  /* 0x00000001130d7824 */ /* 0x100fe400000e060e */
[----:B------:R-:W-:Y:S01]  /*04d0*/  IMAD.X R7, R7, 0x1, R14, P2 ;  /* 0x0000000107077824 */ /* 0x000fe200010e060e */
[----:B------:R-:W2:Y:S01]  /*04e0*/  LDG.E.EL R9, desc[UR4][R8.64] ;  /* 0x0000000408097981 */ /* 0x000ea2000c2e1900 */
[----:B------:R-:W-:-:S04]  /*04f0*/  IMAD.WIDE R12, R3, 0x4, R12 ;  /* 0x00000004030c7825 */ /* 0x000fc800078e020c */
[C---:B------:R-:W-:Y:S02]  /*0500*/  IMAD.WIDE R4, R3.reuse, 0x4, R4 ;  /* 0x0000000403047825 */ /* 0x040fe400078e0204 */
[----:B------:R-:W3:Y:S02]  /*0510*/  LDG.E.EL R12, desc[UR4][R12.64] ;  /* 0x000000040c0c7981 */ /* 0x000ee4000c2e1900 */
[----:B------:R-:W-:Y:S02]  /*0520*/  IMAD.WIDE R6, R3, 0x4, R6 ;  /* 0x0000000403067825 */ /* 0x000fe400078e0206 */
[----:B------:R-:W2:Y:S02]  /*0530*/  LDG.E.EL R4, desc[UR4][R4.64] ;  /* 0x0000000404047981 */ /* 0x000ea4000c2e1900 */
[----:B-1----:R-:W-:Y:S02]  /*0540*/  IMAD.WIDE R10, R2, 0x4, R10 ;  /* 0x00000004020a7825 */ /* 0x002fe400078e020a */
[----:B------:R-:W3:Y:S01]  /*0550*/  LDG.E.EL R7, desc[UR4][R6.64] ;  /* 0x0000000406077981 */ /* 0x000ee2000c2e1900 */
[----:B------:R-:W1:Y:S03]  /*0560*/  LDC.64 R2, c[0x0][0x238] ;  /* 0x00008e00ff027b82 */ /* 0x000e660000000a00 */
[----:B------:R-:W4:Y:S01]  /*0570*/  LDG.E.EL.64 R10, desc[UR4][R10.64] ;  /* 0x000000040a0a7981 */ /* 0x000f22000c2e1b00 */
[----:B-1----:R-:W-:-:S04]  /*0580*/  IMAD.WIDE R2, R0, 0x4, R2 ;  /* 0x0000000400027825 */ /* 0x002fc800078e0202 */
[----:B--2---:R-:W-:Y:S01]  /*0590*/  FADD R14, -R9, R4 ;  /* 0x00000004090e7221 */ /* 0x004fe20000000100 */
[----:B---3--:R-:W-:-:S03]  /*05a0*/  FADD R15, -R12, R7 ;  /* 0x000000070c0f7221 */ /* 0x008fc60000000100 */
[----:B----4-:R-:W-:Y:S01]  /*05b0*/  FFMA R14, R10, R14, R9 ;  /* 0x0000000e0a0e7223 */ /* 0x010fe20000000009 */
[----:B------:R-:W-:-:S05]  /*05c0*/  FFMA R15, R11, R15, R12 ;  /* 0x0000000f0b0f7223 */ /* 0x000fca000000000c */
[----:B------:R-:W-:Y:S01]  /*05d0*/  STG.E.64 desc[UR4][R2.64], R14 ;  /* 0x0000000e02007986 */ /* 0x000fe2000c101b04 */
[----:B------:R-:W-:Y:S05]  /*05e0*/  EXIT ;  /* 0x000000000000794d */ /* 0x000fea0003800000 */
.L_x_0:
[----:B------:R-:W-:-:S00]  /*05f0*/  BRA `(.L_x_0) ;  /* 0xfffffffc00fc7947 */ /* 0x000fc0000383ffff */
[----:B------:R-:W-:-:S00]  /*0600*/  NOP ;  /* 0x0000000000007918 */ /* 0x000fc00000000000 */
[----:B------:R-:W-:-:S00]  /*0610*/  NOP ;  /* 0x0000000000007918 */ /* 0x000fc00000000000 */
[----:B------:R-:W-:-:S00]  /*0620*/  NOP ;  /* 0x0000000000007918 */ /* 0x000fc00000000000 */
[----:B------:R-:W-:-:S00]  /*0630*/  NOP ;  /* 0x0000000000007918 */ /* 0x000fc00000000000 */
[----:B------:R-:W-:-:S00]  /*0640*/  NOP ;  /* 0x0000000000007918 */ /* 0x000fc00000000000 */
[----:B------:R-:W-:-:S00]  /*0650*/  NOP ;  /* 0x0000000000007918 */ /* 0x000fc00000000000 */
[----:B------:R-:W-:-:S00]  /*0660*/  NOP ;  /* 0x0000000000007918 */ /* 0x000fc00000000000 */
[----:B------:R-:W-:-:S00]  /*0670*/  NOP ;  /* 0x0000000000007918 */ /* 0x000fc00000000000 */
.L_x_1:


//--------------------- .nv.constant0.triton_poi_fused__unsafe_index_add_mul_sub_30 --------------------------
	.section	.nv.constant0.triton_poi_fused__unsafe_index_add_mul_sub_30,"a",@progbits
	.sectionflags	@""
	.align	4
.nv.constant0.triton_poi_fused__unsafe_index_add_mul_sub_30:
	.zero		580
